//
// Generated by NVIDIA NVVM Compiler
//
// Compiler Build ID: CL-36424714
// Cuda compilation tools, release 13.0, V13.0.88
// Based on NVVM 20.0.0
//

.version 9.0
.target sm_100
.address_size 64

	// .globl	_Z3addPiS_S_S_

.visible .entry _Z3addPiS_S_S_(
	.param .u64 .ptr .align 1 _Z3addPiS_S_S__param_0,
	.param .u64 .ptr .align 1 _Z3addPiS_S_S__param_1,
	.param .u64 .ptr .align 1 _Z3addPiS_S_S__param_2,
	.param .u64 .ptr .align 1 _Z3addPiS_S_S__param_3
)
{
	.reg .b32 	%r<15>;
	.reg .b64 	%rd<13>;

	ld.param.u64 	%rd1, [_Z3addPiS_S_S__param_0];
	ld.param.u64 	%rd2, [_Z3addPiS_S_S__param_1];
	ld.param.u64 	%rd3, [_Z3addPiS_S_S__param_2];
	ld.param.u64 	%rd4, [_Z3addPiS_S_S__param_3];
	cvta.to.global.u64 	%rd5, %rd4;
	cvta.to.global.u64 	%rd6, %rd3;
	cvta.to.global.u64 	%rd7, %rd2;
	cvta.to.global.u64 	%rd8, %rd1;
	mov.u32 	%r1, %tid.x;
	mov.u32 	%r2, %tid.y;
	mov.u32 	%r3, %ctaid.x;
	mov.u32 	%r4, %ctaid.y;
	mov.u32 	%r5, %ntid.x;
	mov.u32 	%r6, %ntid.y;
	mov.u32 	%r7, %nctaid.y;
	mad.lo.s32 	%r8, %r3, %r7, %r4;
	mad.lo.s32 	%r9, %r8, %r5, %r1;
	mad.lo.s32 	%r10, %r9, %r6, %r2;
	mul.wide.u32 	%rd9, %r10, 4;
	add.s64 	%rd10, %rd8, %rd9;
	ld.global.u32 	%r11, [%rd10];
	add.s64 	%rd11, %rd7, %rd9;
	ld.global.u32 	%r12, [%rd11];
	add.s32 	%r13, %r12, %r11;
	add.s64 	%rd12, %rd6, %rd9;
	st.global.u32 	[%rd12], %r13;
	atom.global.add.u32 	%r14, [%rd5], %r13;
	ret;

}


// ===== COMPILED SASS (sm_100) =====

	.target	sm_100

	.elftype	@"ET_EXEC"


//--------------------- .note.nv.tkinfo           --------------------------
	.section	.note.nv.tkinfo,"",@"SHT_NOTE"
	.sectionflags	@"SHF_NOTE_NV_TKINFO"
	.tkinfo
        /*0018*/ 	.word	0x00000002
        /*0030*/ 	.string	""
        /*0030*/ 	.string	"ptxas"
        /*0030*/ 	.string	"Cuda compilation tools, release 13.0, V13.0.88"
        /*0030*/ 	.string	"Build cuda_13.0.r13.0/compiler.36424714_0"
        /*0030*/ 	.string	"-arch sm_100 -m 64 "



//--------------------- .note.nv.cuinfo           --------------------------
	.section	.note.nv.cuinfo,"",@"SHT_NOTE"
	.sectionflags	@"SHF_NOTE_NV_CUINFO"
        /*0018*/ 	.short	0x0002
        /*001a*/ 	.short	0x0064
        /*001c*/ 	.short	0x0082
	.zero		2


//--------------------- .nv.info                  --------------------------
	.section	.nv.info,"",@"SHT_CUDA_INFO"
	.align	4


	//----- nvinfo : EIATTR_REGCOUNT
	.align		4
        /*0000*/ 	.byte	0x04, 0x2f
        /*0002*/ 	.short	(.L_1 - .L_0)
	.align		4
.L_0:
        /*0004*/ 	.word	index@(_Z3addPiS_S_S_)
        /*0008*/ 	.word	0x00000010


	//----- nvinfo : EIATTR_FRAME_SIZE
	.align		4
.L_1:
        /*000c*/ 	.byte	0x04, 0x11
        /*000e*/ 	.short	(.L_3 - .L_2)
	.align		4
.L_2:
        /*0010*/ 	.word	index@(_Z3addPiS_S_S_)
        /*0014*/ 	.word	0x00000000


	//----- nvinfo : EIATTR_MIN_STACK_SIZE
	.align		4
.L_3:
        /*0018*/ 	.byte	0x04, 0x12
        /*001a*/ 	.short	(.L_5 - .L_4)
	.align		4
.L_4:
        /*001c*/ 	.word	index@(_Z3addPiS_S_S_)
        /*0020*/ 	.word	0x00000000
.L_5:


//--------------------- .nv.compat                --------------------------
	.section	.nv.compat,"",@"SHT_CUDA_COMPAT_INFO"
	.align	4
        /*0000*/ 	.byte	0x02, 0x09, 0x00, 0x00, 0x02, 0x02, 0x01, 0x00, 0x02, 0x05, 0x05, 0x00, 0x03, 0x07, 0x01, 0x01
        /*0010*/ 	.byte	0x02, 0x03, 0x00, 0x00, 0x02, 0x06, 0x01, 0x00, 0x04, 0x0b, 0x08, 0x00, 0x09, 0x00, 0x00, 0x00
        /*0020*/ 	.byte	0x00, 0x00, 0x00, 0x00


//--------------------- .nv.info._Z3addPiS_S_S_   --------------------------
	.section	.nv.info._Z3addPiS_S_S_,"",@"SHT_CUDA_INFO"
	.sectionflags	@""
	.align	4


	//----- nvinfo : EIATTR_CUDA_API_VERSION
	.align		4
        /*0000*/ 	.byte	0x04, 0x37
        /*0002*/ 	.short	(.L_7 - .L_6)
.L_6:
        /*0004*/ 	.word	0x00000082


	//----- nvinfo : EIATTR_KPARAM_INFO
	.align		4
.L_7:
        /*0008*/ 	.byte	0x04, 0x17
        /*000a*/ 	.short	(.L_9 - .L_8)
.L_8:
        /*000c*/ 	.word	0x00000000
        /*0010*/ 	.short	0x0003
        /*0012*/ 	.short	0x0018
        /*0014*/ 	.byte	0x00, 0xf5, 0x21, 0x00


	//----- nvinfo : EIATTR_KPARAM_INFO
	.align		4
.L_9:
        /*0018*/ 	.byte	0x04, 0x17
        /*001a*/ 	.short	(.L_11 - .L_10)
.L_10:
        /*001c*/ 	.word	0x00000000
        /*0020*/ 	.short	0x0002
        /*0022*/ 	.short	0x0010
        /*0024*/ 	.byte	0x00, 0xf5, 0x21, 0x00


	//----- nvinfo : EIATTR_KPARAM_INFO
	.align		4
.L_11:
        /*0028*/ 	.byte	0x04, 0x17
        /*002a*/ 	.short	(.L_13 - .L_12)
.L_12:
        /*002c*/ 	.word	0x00000000
        /*0030*/ 	.short	0x0001
        /*0032*/ 	.short	0x0008
        /*0034*/ 	.byte	0x00, 0xf5, 0x21, 0x00


	//----- nvinfo : EIATTR_KPARAM_INFO
	.align		4
.L_13:
        /*0038*/ 	.byte	0x04, 0x17
        /*003a*/ 	.short	(.L_15 - .L_14)
.L_14:
        /*003c*/ 	.word	0x00000000
        /*0040*/ 	.short	0x0000
        /*0042*/ 	.short	0x0000
        /*0044*/ 	.byte	0x00, 0xf5, 0x21, 0x00


	//----- nvinfo : EIATTR_SPARSE_MMA_MASK
	.align		4
.L_15:
        /*0048*/ 	.byte	0x03, 0x50
        /*004a*/ 	.short	0x0000


	//----- nvinfo : EIATTR_MAXREG_COUNT
	.align		4
        /*004c*/ 	.byte	0x03, 0x1b
        /*004e*/ 	.short	0x00ff


	//----- nvinfo : EIATTR_MERCURY_ISA_VERSION
	.align		4
        /*0050*/ 	.byte	0x03, 0x5f
        /*0052*/ 	.short	0x0101


	//----- nvinfo : EIATTR_INT_WARP_WIDE_INSTR_OFFSETS
	.align		4
        /*0054*/ 	.byte	0x04, 0x31
        /*0056*/ 	.short	(.L_17 - .L_16)


	//   ....[0]....
.L_16:
        /*0058*/ 	.word	0x00000140


	//   ....[1]....
        /*005c*/ 	.word	0x000001a0


	//----- nvinfo : EIATTR_VRC_CTA_INIT_COUNT
	.align		4
.L_17:
        /*0060*/ 	.byte	0x02, 0x4a
	.zero		1
	.zero		1


	//----- nvinfo : EIATTR_EXIT_INSTR_OFFSETS
	.align		4
        /*0064*/ 	.byte	0x04, 0x1c
        /*0066*/ 	.short	(.L_19 - .L_18)


	//   ....[0]....
.L_18:
        /*0068*/ 	.word	0x000001e0


	//----- nvinfo : EIATTR_CBANK_PARAM_SIZE
	.align		4
.L_19:
        /*006c*/ 	.byte	0x03, 0x19
        /*006e*/ 	.short	0x0020


	//----- nvinfo : EIATTR_PARAM_CBANK
	.align		4
        /*0070*/ 	.byte	0x04, 0x0a
        /*0072*/ 	.short	(.L_21 - .L_20)
	.align		4
.L_20:
        /*0074*/ 	.word	index@(.nv.constant0._Z3addPiS_S_S_)
        /*0078*/ 	.short	0x0380
        /*007a*/ 	.short	0x0020


	//----- nvinfo : EIATTR_SW_WAR
	.align		4
.L_21:
        /*007c*/ 	.byte	0x04, 0x36
        /*007e*/ 	.short	(.L_23 - .L_22)
.L_22:
        /*0080*/ 	.word	0x00000008
.L_23:


//--------------------- .nv.callgraph             --------------------------
	.section	.nv.callgraph,"",@"SHT_CUDA_CALLGRAPH"
	.align	4
	.sectionentsize	8
	.align		4
        /*0000*/ 	.word	0x00000000
	.align		4
        /*0004*/ 	.word	0xffffffff
	.align		4
        /*0008*/ 	.word	0x00000000
	.align		4
        /*000c*/ 	.word	0xfffffffe
	.align		4
        /*0010*/ 	.word	0x00000000
	.align		4
        /*0014*/ 	.word	0xfffffffd
	.align		4
        /*0018*/ 	.word	0x00000000
	.align		4
        /*001c*/ 	.word	0xfffffffc


//--------------------- .text._Z3addPiS_S_S_      --------------------------
	.section	.text._Z3addPiS_S_S_,"ax",@progbits
	.align	128
        .global         _Z3addPiS_S_S_
        .type           _Z3addPiS_S_S_,@function
        .size           _Z3addPiS_S_S_,(.L_x_1 - _Z3addPiS_S_S_)
        .other          _Z3addPiS_S_S_,@"STO_CUDA_ENTRY STV_DEFAULT"
_Z3addPiS_S_S_:
.text._Z3addPiS_S_S_:
[----:B------:R-:W-:Y:S01]  /*0000*/  LDC R1, c[0x0][0x37c] ;  /* 0x0000df00ff017b82 */ /* 0x000fe20000000800 */
[----:B------:R-:W0:Y:S07]  /*0010*/  S2R R0, SR_TID.X ;  /* 0x0000000000007919 */ /* 0x000e2e0000002100 */
[----:B------:R-:W-:Y:S01]  /*0020*/  S2UR UR4, SR_CTAID.X ;  /* 0x00000000000479c3 */ /* 0x000fe20000002500 */
[----:B------:R-:W1:Y:S07]  /*0030*/  S2R R11, SR_TID.Y ;  /* 0x00000000000b7919 */ /* 0x000e6e0000002200 */
[----:B------:R-:W2:Y:S08]  /*0040*/  S2UR UR5, SR_CTAID.Y ;  /* 0x00000000000579c3 */ /* 0x000eb00000002600 */
[----:B------:R-:W0:Y:S01]  /*0050*/  LDC R7, c[0x0][0x360] ;  /* 0x0000d800ff077b82 */ /* 0x000e220000000800 */
[----:B------:R-:W1:Y:S01]  /*0060*/  LDCU UR8, c[0x0][0x364] ;  /* 0x00006c80ff0877ac */ /* 0x000e620008000800 */
[----:B------:R-:W2:Y:S06]  /*0070*/  LDCU UR6, c[0x0][0x374] ;  /* 0x00006e80ff0677ac */ /* 0x000eac0008000800 */
[----:B------:R-:W3:Y:S08]  /*0080*/  LDC.64 R2, c[0x0][0x380] ;  /* 0x0000e000ff027b82 */ /* 0x000ef00000000a00 */
[----:B------:R-:W4:Y:S01]  /*0090*/  LDC.64 R4, c[0x0][0x388] ;  /* 0x0000e200ff047b82 */ /* 0x000f220000000a00 */
[----:B--2---:R-:W-:Y:S01]  /*00a0*/  UIMAD UR4, UR4, UR6, UR5 ;  /* 0x00000006040472a4 */ /* 0x004fe2000f8e0205 */
[----:B------:R-:W2:Y:S05]  /*00b0*/  LDCU.64 UR6, c[0x0][0x358] ;  /* 0x00006b00ff0677ac */ /* 0x000eaa0008000a00 */
[----:B0-----:R-:W-:-:S02]  /*00c0*/  IMAD R0, R7, UR4, R0 ;  /* 0x0000000407007c24 */ /* 0x001fc4000f8e0200 */
[----:B------:R-:W0:Y:S02]  /*00d0*/  LDC.64 R6, c[0x0][0x390] ;  /* 0x0000e400ff067b82 */ /* 0x000e240000000a00 */
[----:B-1----:R-:W-:-:S04]  /*00e0*/  IMAD R11, R0, UR8, R11 ;  /* 0x00000008000b7c24 */ /* 0x002fc8000f8e020b */
[----:B---3--:R-:W-:-:S04]  /*00f0*/  IMAD.WIDE.U32 R2, R11, 0x4, R2 ;  /* 0x000000040b027825 */ /* 0x008fc800078e0002 */
[C---:B----4-:R-:W-:Y:S02]  /*0100*/  IMAD.WIDE.U32 R4, R11.reuse, 0x4, R4 ;  /* 0x000000040b047825 */ /* 0x050fe400078e0004 */
[----:B--2---:R-:W2:Y:S04]  /*0110*/  LDG.E R2, desc[UR6][R2.64] ;  /* 0x0000000602027981 */ /* 0x004ea8000c1e1900 */
[----:B------:R-:W2:Y:S01]  /*0120*/  LDG.E R5, desc[UR6][R4.64] ;  /* 0x0000000604057981 */ /* 0x000ea2000c1e1900 */
[----:B------:R-:W1:Y:S01]  /*0130*/  LDC.64 R8, c[0x0][0x398] ;  /* 0x0000e600ff087b82 */ /* 0x000e620000000a00 */
[----:B------:R-:W-:Y:S01]  /*0140*/  VOTEU.ANY UR4, UPT, PT ;  /* 0x0000000000047886 */ /* 0x000fe200038e0100 */
[----:B------:R-:W3:Y:S01]  /*0150*/  S2R R0, SR_LANEID ;  /* 0x0000000000007919 */ /* 0x000ee20000000000 */
[----:B------:R-:W-:Y:S01]  /*0160*/  UFLO.U32 UR4, UR4 ;  /* 0x00000004000472bd */ /* 0x000fe200080e0000 */
[----:B0-----:R-:W-:-:S05]  /*0170*/  IMAD.WIDE.U32 R6, R11, 0x4, R6 ;  /* 0x000000040b067825 */ /* 0x001fca00078e0006 */
[----:B---3--:R-:W-:Y:S02]  /*0180*/  ISETP.EQ.U32.AND P0, PT, R0, UR4, PT ;  /* 0x0000000400007c0c */ /* 0x008fe4000bf02070 */
[----:B--2---:R-:W-:-:S04]  /*0190*/  IADD3 R13, PT, PT, R2, R5, RZ ;  /* 0x00000005020d7210 */ /* 0x004fc80007ffe0ff */
[----:B------:R-:W0:Y:S01]  /*01a0*/  REDUX.SUM UR5, R13 ;  /* 0x000000000d0573c4 */ /* 0x000e22000000c000 */
[----:B------:R-:W-:Y:S01]  /*01b0*/  STG.E desc[UR6][R6.64], R13 ;  /* 0x0000000d06007986 */ /* 0x000fe2000c101906 */
[----:B0-----:R-:W-:-:S05]  /*01c0*/  MOV R3, UR5 ;  /* 0x0000000500037c02 */ /* 0x001fca0008000f00 */
[----:B-1----:R-:W-:Y:S01]  /*01d0*/  @P0 REDG.E.ADD.STRONG.GPU desc[UR6][R8.64], R3 ;  /* 0x000000030800098e */ /* 0x002fe2000c12e106 */
[----:B------:R-:W-:Y:S05]  /*01e0*/  EXIT ;  /* 0x000000000000794d */ /* 0x000fea0003800000 */
.L_x_0:
[----:B------:R-:W-:-:S00]  /*01f0*/  BRA `(.L_x_0) ;  /* 0xfffffffc00fc7947 */ /* 0x000fc0000383ffff */
[----:B------:R-:W-:-:S00]  /*0200*/  NOP ;  /* 0x0000000000007918 */ /* 0x000fc00000000000 */
[----:B------:R-:W-:-:S00]  /*0210*/  NOP ;  /* 0x0000000000007918 */ /* 0x000fc00000000000 */
[----:B------:R-:W-:-:S00]  /*0220*/  NOP ;  /* 0x0000000000007918 */ /* 0x000fc00000000000 */
[----:B------:R-:W-:-:S00]  /*0230*/  NOP ;  /* 0x0000000000007918 */ /* 0x000fc00000000000 */
[----:B------:R-:W-:-:S00]  /*0240*/  NOP ;  /* 0x0000000000007918 */ /* 0x000fc00000000000 */
[----:B------:R-:W-:-:S00]  /*0250*/  NOP ;  /* 0x0000000000007918 */ /* 0x000fc00000000000 */
[----:B------:R-:W-:-:S00]  /*0260*/  NOP ;  /* 0x0000000000007918 */ /* 0x000fc00000000000 */
[----:B------:R-:W-:-:S00]  /*0270*/  NOP ;  /* 0x0000000000007918 */ /* 0x000fc00000000000 */
.L_x_1:


//--------------------- .nv.shared.reserved.0     --------------------------
	.section	.nv.shared.reserved.0,"aw",@nobits
	.weak		__nv_reservedSMEM_offset_0_alias
	.size		__nv_reservedSMEM_offset_0_alias, 0, 64
	.other		__nv_reservedSMEM_offset_0_alias,@"STO_CUDA_RESERVED_SHARED STV_DEFAULT"
__nv_reservedSMEM_offset_0_alias:
	.zero		0
	.zero		64


//--------------------- .nv.constant0._Z3addPiS_S_S_ --------------------------
	.section	.nv.constant0._Z3addPiS_S_S_,"a",@progbits
	.sectionflags	@""
	.align	4
.nv.constant0._Z3addPiS_S_S_:
	.zero		928


//--------------------- SYMBOLS --------------------------

	.type		.nv.reservedSmem.offset0,@object
	.size		.nv.reservedSmem.offset0,0x4
